	.headerflags	@"EF_CUDA_TEXMODE_UNIFIED EF_CUDA_64BIT_ADDRESS EF_CUDA_ACCELERATORS EF_CUDA_SM90 EF_CUDA_VIRTUAL_SM(EF_CUDA_SM90)"
	.elftype	@"ET_EXEC"


//--------------------- .nv.info                  --------------------------
	.section	.nv.info,"",@"SHT_CUDA_INFO"
	.align	4


	//----- nvinfo : EIATTR_REGCOUNT
	.align		4
        /*0000*/ 	.byte	0x04, 0x2f
        /*0002*/ 	.short	(.L_1 - .L_0)
	.align		4
.L_0:
        /*0004*/ 	.word	index@(triton_poi_fused_cat_38)
        /*0008*/ 	.word	0x00000020


	//----- nvinfo : EIATTR_MIN_STACK_SIZE
	.align		4
.L_1:
        /*000c*/ 	.byte	0x04, 0x12
        /*000e*/ 	.short	(.L_3 - .L_2)
	.align		4
.L_2:
        /*0010*/ 	.word	index@(triton_poi_fused_cat_38)
        /*0014*/ 	.word	0x00000000


	//----- nvinfo : EIATTR_FRAME_SIZE
	.align		4
.L_3:
        /*0018*/ 	.byte	0x04, 0x11
        /*001a*/ 	.short	(.L_5 - .L_4)
	.align		4
.L_4:
        /*001c*/ 	.word	index@(triton_poi_fused_cat_38)
        /*0020*/ 	.word	0x00000000


	//----- nvinfo : EIATTR_MIN_STACK_SIZE
	.align		4
.L_5:
        /*0024*/ 	.byte	0x04, 0x12
        /*0026*/ 	.short	(.L_7 - .L_6)
	.align		4
.L_6:
        /*0028*/ 	.word	index@(triton_poi_fused_cat_38)
        /*002c*/ 	.word	0x00000000
.L_7:


//--------------------- .nv.info.triton_poi_fused_cat_38 --------------------------
	.section	.nv.info.triton_poi_fused_cat_38,"",@"SHT_CUDA_INFO"
	.sectionflags	@""
	.align	4


	//----- nvinfo : EIATTR_CUDA_API_VERSION
	.align		4
        /*0000*/ 	.byte	0x04, 0x37
        /*0002*/ 	.short	(.L_9 - .L_8)
.L_8:
        /*0004*/ 	.word	0x0000007c


	//----- nvinfo : EIATTR_KPARAM_INFO
	.align		4
.L_9:
        /*0008*/ 	.byte	0x04, 0x17
        /*000a*/ 	.short	(.L_11 - .L_10)
.L_10:
        /*000c*/ 	.word	0x00000000
        /*0010*/ 	.short	0x0003
        /*0012*/ 	.short	0x0018
        /*0014*/ 	.byte	0x00, 0xf0, 0x11, 0x00


	//----- nvinfo : EIATTR_KPARAM_INFO
	.align		4
.L_11:
        /*0018*/ 	.byte	0x04, 0x17
        /*001a*/ 	.short	(.L_13 - .L_12)
.L_12:
        /*001c*/ 	.word	0x00000000
        /*0020*/ 	.short	0x0002
        /*0022*/ 	.short	0x0010
        /*0024*/ 	.byte	0x00, 0xf4, 0x21, 0x00


	//----- nvinfo : EIATTR_KPARAM_INFO
	.align		4
.L_13:
        /*0028*/ 	.byte	0x04, 0x17
        /*002a*/ 	.short	(.L_15 - .L_14)
.L_14:
        /*002c*/ 	.word	0x00000000
        /*0030*/ 	.short	0x0001
        /*0032*/ 	.short	0x0008
        /*0034*/ 	.byte	0x00, 0xf4, 0x21, 0x00


	//----- nvinfo : EIATTR_KPARAM_INFO
	.align		4
.L_15:
        /*0038*/ 	.byte	0x04, 0x17
        /*003a*/ 	.short	(.L_17 - .L_16)
.L_16:
        /*003c*/ 	.word	0x00000000
        /*0040*/ 	.short	0x0000
        /*0042*/ 	.short	0x0000
        /*0044*/ 	.byte	0x00, 0xf4, 0x21, 0x00


	//----- nvinfo : EIATTR_SPARSE_MMA_MASK
	.align		4
.L_17:
        /*0048*/ 	.byte	0x03, 0x50
        /*004a*/ 	.short	0x0000


	//----- nvinfo : EIATTR_MAXREG_COUNT
	.align		4
        /*004c*/ 	.byte	0x03, 0x1b
        /*004e*/ 	.short	0x00ff


	//----- nvinfo : EIATTR_EXIT_INSTR_OFFSETS
	.align		4
        /*0050*/ 	.byte	0x04, 0x1c
        /*0052*/ 	.short	(.L_19 - .L_18)


	//   ....[0]....
.L_18:
        /*0054*/ 	.word	0x00000c50


	//----- nvinfo : EIATTR_REQNTID
	.align		4
.L_19:
        /*0058*/ 	.byte	0x04, 0x10
        /*005a*/ 	.short	(.L_21 - .L_20)
.L_20:
        /*005c*/ 	.word	0x00000080
        /*0060*/ 	.word	0x00000001
        /*0064*/ 	.word	0x00000001


	//----- nvinfo : EIATTR_CBANK_PARAM_SIZE
	.align		4
.L_21:
        /*0068*/ 	.byte	0x03, 0x19
        /*006a*/ 	.short	0x001c


	//----- nvinfo : EIATTR_PARAM_CBANK
	.align		4
        /*006c*/ 	.byte	0x04, 0x0a
        /*006e*/ 	.short	(.L_23 - .L_22)
	.align		4
.L_22:
        /*0070*/ 	.word	index@(.nv.constant0.triton_poi_fused_cat_38)
        /*0074*/ 	.short	0x0210
        /*0076*/ 	.short	0x001c


	//----- nvinfo : EIATTR_SW_WAR
	.align		4
.L_23:
        /*0078*/ 	.byte	0x04, 0x36
        /*007a*/ 	.short	(.L_25 - .L_24)
.L_24:
        /*007c*/ 	.word	0x00000008
.L_25:


//--------------------- .nv.callgraph             --------------------------
	.section	.nv.callgraph,"",@"SHT_CUDA_CALLGRAPH"
	.align	4
	.sectionentsize	8
	.align		4
        /*0000*/ 	.word	0x00000000
	.align		4
        /*0004*/ 	.word	0xffffffff
	.align		4
        /*0008*/ 	.word	0x00000000
	.align		4
        /*000c*/ 	.word	0xfffffffe
	.align		4
        /*0010*/ 	.word	0x00000000
	.align		4
        /*0014*/ 	.word	0xfffffffd
	.align		4
        /*0018*/ 	.word	0x00000000
	.align		4
        /*001c*/ 	.word	0xfffffffc


//--------------------- .text.triton_poi_fused_cat_38 --------------------------
	.section	.text.triton_poi_fused_cat_38,"ax",@progbits
	.align	128
        .global         triton_poi_fused_cat_38
        .type           triton_poi_fused_cat_38,@function
        .size           triton_poi_fused_cat_38,(.L_x_1 - triton_poi_fused_cat_38)
        .other          triton_poi_fused_cat_38,@"STO_CUDA_ENTRY STV_DEFAULT"
triton_poi_fused_cat_38:
.text.triton_poi_fused_cat_38:
[----:B------:R-:W-:Y:S01]  /*0000*/  LDC R1, c[0x0][0x28] ;  /* 0x00000a00ff017b82 */ /* 0x000fe20000000800 */
[----:B------:R-:W1:Y:S07]  /*0010*/  S2R R0, SR_TID.X ;  /* 0x0000000000007919 */ /* 0x000e6e0000002100 */
[----:B------:R-:W2:Y:S01]  /*0020*/  LDC.64 R20, c[0x0][0x210] ;  /* 0x00008400ff147b82 */ /* 0x000ea20000000a00 */
[----:B------:R-:W-:Y:S02]  /*0030*/  CS2R R8, SRZ ;  /* 0x0000000000087805 */ /* 0x000fe4000001ff00 */
[----:B------:R-:W-:Y:S01]  /*0040*/  CS2R R10, SRZ ;  /* 0x00000000000a7805 */ /* 0x000fe2000001ff00 */
[----:B------:R-:W3:Y:S01]  /*0050*/  S2R R3, SR_CTAID.X ;  /* 0x0000000000037919 */ /* 0x000ee20000002500 */
[----:B------:R-:W-:Y:S01]  /*0060*/  ULDC.64 UR4, c[0x0][0x208] ;  /* 0x0000820000047ab9 */ /* 0x000fe20000000a00 */
[----:B------:R-:W-:-:S02]  /*0070*/  CS2R R4, SRZ ;  /* 0x0000000000047805 */ /* 0x000fc4000001ff00 */
[----:B------:R-:W-:Y:S01]  /*0080*/  CS2R R6, SRZ ;  /* 0x0000000000067805 */ /* 0x000fe2000001ff00 */
[----:B------:R-:W-:Y:S01]  /*0090*/  ULDC.64 UR6, c[0x0][0x218] ;  /* 0x0000860000067ab9 */ /* 0x000fe20000000a00 */
[----:B-1----:R-:W-:-:S05]  /*00a0*/  IMAD.SHL.U32 R0, R0, 0x4, RZ ;  /* 0x0000000400007824 */ /* 0x002fca00078e00ff */
[----:B------:R-:W-:-:S05]  /*00b0*/  LOP3.LUT R0, R0, 0x1fc, RZ, 0xc0, !PT ;  /* 0x000001fc00007812 */ /* 0x000fca00078ec0ff */
[----:B---3--:R-:W-:-:S04]  /*00c0*/  IMAD R2, R3, 0x400, R0 ;  /* 0x0000040003027824 */ /* 0x008fc800078e0200 */
[----:B------:R-:W-:-:S05]  /*00d0*/  IMAD.HI R0, R2, 0x2aaaaaab, RZ ;  /* 0x2aaaaaab02007827 */ /* 0x000fca00078e02ff */
[----:B------:R-:W-:-:S04]  /*00e0*/  SHF.R.U32.HI R3, RZ, 0x1f, R0 ;  /* 0x0000001fff037819 */ /* 0x000fc80000011600 */
[----:B------:R-:W-:-:S05]  /*00f0*/  LEA.HI.SX32 R0, R0, R3, 0x1b ;  /* 0x0000000300007211 */ /* 0x000fca00078fdaff */
[----:B------:R-:W-:-:S04]  /*0100*/  IMAD R3, R0, -0xc0, R2 ;  /* 0xffffff4000037824 */ /* 0x000fc800078e0202 */
[----:B------:R-:W-:Y:S01]  /*0110*/  IMAD R13, R0, 0x100, R3 ;  /* 0x00000100000d7824 */ /* 0x000fe200078e0203 */
[----:B------:R-:W-:-:S03]  /*0120*/  ISETP.GE.AND P2, PT, R3, 0x80, PT ;  /* 0x000000800300780c */ /* 0x000fc60003f46270 */
[----:B------:R-:W-:-:S04]  /*0130*/  VIADD R15, R13, 0x80 ;  /* 0x000000800d0f7836 */ /* 0x000fc80000000000 */
[----:B--2---:R-:W-:-:S06]  /*0140*/  IMAD.WIDE R14, R15, 0x4, R20 ;  /* 0x000000040f0e7825 */ /* 0x004fcc00078e0214 */
[----:B------:R-:W2:Y:S01]  /*0150*/  @!P2 LDG.E.EL.128 R8, desc[UR4][R14.64] ;  /* 0x000000040e08a981 */ /* 0x000ea2000c2e1d00 */
[----:B------:R-:W-:-:S05]  /*0160*/  IMAD.WIDE R12, R13, 0x4, R20 ;  /* 0x000000040d0c7825 */ /* 0x000fca00078e0214 */
[----:B------:R1:W3:Y:S01]  /*0170*/  @!P2 LDG.E.EL.128 R4, desc[UR4][R12.64] ;  /* 0x000000040c04a981 */ /* 0x0002e2000c2e1d00 */
[----:B------:R-:W-:Y:S02]  /*0180*/  VIADD R25, R2, 0x200 ;  /* 0x0000020002197836 */ /* 0x000fe40000000000 */
[----:B------:R-:W-:Y:S02]  /*0190*/  IMAD.SHL.U32 R0, R0, 0x40, RZ ;  /* 0x0000004000007824 */ /* 0x000fe400078e00ff */
[----:B------:R-:W-:Y:S01]  /*01a0*/  IMAD.HI R24, R25, 0x2aaaaaab, RZ ;  /* 0x2aaaaaab19187827 */ /* 0x000fe200078e02ff */
[----:B--2---:R-:W-:Y:S02]  /*01b0*/  SEL R8, R8, RZ, !P2 ;  /* 0x000000ff08087207 */ /* 0x004fe40005000000 */
[----:B------:R-:W-:Y:S02]  /*01c0*/  SEL R16, R9, RZ, !P2 ;  /* 0x000000ff09107207 */ /* 0x000fe40005000000 */
[----:B------:R-:W-:Y:S01]  /*01d0*/  SEL R10, R10, RZ, !P2 ;  /* 0x000000ff0a0a7207 */ /* 0x000fe20005000000 */
[----:B------:R-:W-:-:S04]  /*01e0*/  FADD R8, RZ, -R8 ;  /* 0x80000008ff087221 */ /* 0x000fc80000000000 */
[----:B------:R-:W-:Y:S01]  /*01f0*/  FMUL R9, R8, 1.4426950216293334961 ;  /* 0x3fb8aa3b08097820 */ /* 0x000fe20000400000 */
[----:B------:R-:W-:-:S04]  /*0200*/  FADD R8, RZ, -R16 ;  /* 0x80000010ff087221 */ /* 0x000fc80000000000 */
[----:B------:R-:W-:Y:S01]  /*0210*/  FMUL R14, R8, 1.4426950216293334961 ;  /* 0x3fb8aa3b080e7820 */ /* 0x000fe20000400000 */
[----:B------:R-:W-:Y:S01]  /*0220*/  FADD R8, RZ, -R10 ;  /* 0x8000000aff087221 */ /* 0x000fe20000000000 */
[----:B------:R-:W-:Y:S02]  /*0230*/  SEL R10, R11, RZ, !P2 ;  /* 0x000000ff0b0a7207 */ /* 0x000fe40005000000 */
[----:B------:R-:W-:Y:S01]  /*0240*/  FSETP.GEU.AND P1, PT, R9, -126, PT ;  /* 0xc2fc00000900780b */ /* 0x000fe20003f2e000 */
[----:B------:R-:W-:Y:S01]  /*0250*/  FMUL R11, R8, 1.4426950216293334961 ;  /* 0x3fb8aa3b080b7820 */ /* 0x000fe20000400000 */
[----:B------:R-:W-:Y:S01]  /*0260*/  FSETP.GEU.AND P3, PT, R14, -126, PT ;  /* 0xc2fc00000e00780b */ /* 0x000fe20003f6e000 */
[----:B------:R-:W-:-:S03]  /*0270*/  FADD R8, RZ, -R10 ;  /* 0x8000000aff087221 */ /* 0x000fc60000000000 */
[----:B------:R-:W-:Y:S01]  /*0280*/  FSETP.GEU.AND P4, PT, R11, -126, PT ;  /* 0xc2fc00000b00780b */ /* 0x000fe20003f8e000 */
[----:B-1----:R-:W-:-:S05]  /*0290*/  FMUL R12, R8, 1.4426950216293334961 ;  /* 0x3fb8aa3b080c7820 */ /* 0x002fca0000400000 */
[----:B------:R-:W-:Y:S01]  /*02a0*/  FSETP.GEU.AND P0, PT, R12, -126, PT ;  /* 0xc2fc00000c00780b */ /* 0x000fe20003f0e000 */
[----:B------:R-:W-:Y:S02]  /*02b0*/  @!P1 FMUL R9, R9, 0.5 ;  /* 0x3f00000009099820 */ /* 0x000fe40000400000 */
[----:B------:R-:W-:Y:S02]  /*02c0*/  @!P3 FMUL R14, R14, 0.5 ;  /* 0x3f0000000e0eb820 */ /* 0x000fe40000400000 */
[----:B------:R1:W2:Y:S02]  /*02d0*/  MUFU.EX2 R10, R9 ;  /* 0x00000009000a7308 */ /* 0x0002a40000000800 */
[----:B------:R-:W-:-:S06]  /*02e0*/  @!P4 FMUL R11, R11, 0.5 ;  /* 0x3f0000000b0bc820 */ /* 0x000fcc0000400000 */
[----:B------:R-:W-:Y:S01]  /*02f0*/  @!P0 FMUL R12, R12, 0.5 ;  /* 0x3f0000000c0c8820 */ /* 0x000fe20000400000 */
[----:B------:R-:W4:Y:S01]  /*0300*/  MUFU.EX2 R8, R14 ;  /* 0x0000000e00087308 */ /* 0x000f220000000800 */
[----:B-1----:R-:W-:-:S04]  /*0310*/  SHF.R.U32.HI R9, RZ, 0x1f, R24 ;  /* 0x0000001fff097819 */ /* 0x002fc80000011618 */
[----:B------:R-:W-:Y:S01]  /*0320*/  LEA.HI.SX32 R24, R24, R9, 0x1b ;  /* 0x0000000918187211 */ /* 0x000fe200078fdaff */
[----:B--2---:R-:W-:Y:S01]  /*0330*/  @!P1 FMUL R10, R10, R10 ;  /* 0x0000000a0a0a9220 */ /* 0x004fe20000400000 */
[----:B------:R-:W-:Y:S01]  /*0340*/  SHF.R.S32.HI R9, RZ, 0x1f, R3 ;  /* 0x0000001fff097819 */ /* 0x000fe20000011403 */
[----:B------:R-:W1:Y:S02]  /*0350*/  MUFU.EX2 R12, R12 ;  /* 0x0000000c000c7308 */ /* 0x000e640000000800 */
[----:B------:R-:W-:Y:S01]  /*0360*/  FADD R10, R10, 1 ;  /* 0x3f8000000a0a7421 */ /* 0x000fe20000000000 */
[----:B------:R-:W-:-:S04]  /*0370*/  IMAD R25, R24, -0xc0, R25 ;  /* 0xffffff4018197824 */ /* 0x000fc800078e0219 */
[----:B------:R-:W-:Y:S01]  /*0380*/  FSETP.GT.AND P1, PT, R10, 8.50705917302346158658e+37, PT ;  /* 0x7e8000000a00780b */ /* 0x000fe20003f24000 */
[----:B------:R2:W5:Y:S01]  /*0390*/  MUFU.EX2 R26, R11 ;  /* 0x0000000b001a7308 */ /* 0x0005620000000800 */
[----:B----4-:R-:W-:Y:S01]  /*03a0*/  @!P3 FMUL R8, R8, R8 ;  /* 0x000000080808b220 */ /* 0x010fe20000400000 */
[----:B------:R-:W-:Y:S01]  /*03b0*/  IADD3 R13, P3, R3, R0, RZ ;  /* 0x00000000030d7210 */ /* 0x000fe20007f7e0ff */
[----:B------:R-:W-:Y:S02]  /*03c0*/  IMAD R23, R24, 0x100, R25 ;  /* 0x0000010018177824 */ /* 0x000fe400078e0219 */
[----:B------:R-:W-:Y:S01]  /*03d0*/  FADD R8, R8, 1 ;  /* 0x3f80000008087421 */ /* 0x000fe20000000000 */
[----:B------:R-:W-:Y:S01]  /*03e0*/  LEA.HI.X.SX32 R14, R0, R9, 0x1, P3 ;  /* 0x00000009000e7211 */ /* 0x000fe200018f0eff */
[----:B-1----:R-:W-:Y:S01]  /*03f0*/  @!P0 FMUL R12, R12, R12 ;  /* 0x0000000c0c0c8220 */ /* 0x002fe20000400000 */
[----:B------:R-:W-:Y:S01]  /*0400*/  IMAD.MOV.U32 R0, RZ, RZ, 0x3e800000 ;  /* 0x3e800000ff007424 */ /* 0x000fe200078e00ff */
[----:B------:R-:W-:Y:S01]  /*0410*/  ISETP.GT.AND P3, PT, R3, 0x7f, PT ;  /* 0x0000007f0300780c */ /* 0x000fe20003f64270 */
[----:B------:R-:W-:-:S02]  /*0420*/  VIADD R9, R23, 0x80 ;  /* 0x0000008017097836 */ /* 0x000fc40000000000 */
[----:B------:R-:W-:Y:S01]  /*0430*/  FADD R16, R12, 1 ;  /* 0x3f8000000c107421 */ /* 0x000fe20000000000 */
[----:B------:R-:W-:Y:S01]  /*0440*/  @P1 FMUL R10, R10, 0.25 ;  /* 0x3e8000000a0a1820 */ /* 0x000fe20000400000 */
[----:B--2---:R-:W-:Y:S01]  /*0450*/  FSEL R11, R0, 1, P1 ;  /* 0x3f800000000b7808 */ /* 0x004fe20000800000 */
[----:B------:R-:W-:-:S04]  /*0460*/  IMAD.WIDE R22, R23, 0x4, R20 ;  /* 0x0000000417167825 */ /* 0x000fc800078e0214 */
[----:B-----5:R-:W-:Y:S01]  /*0470*/  @!P4 FMUL R26, R26, R26 ;  /* 0x0000001a1a1ac220 */ /* 0x020fe20000400000 */
[----:B------:R-:W-:Y:S01]  /*0480*/  FSETP.GT.AND P0, PT, R16, 8.50705917302346158658e+37, PT ;  /* 0x7e8000001000780b */ /* 0x000fe20003f04000 */
[----:B------:R-:W1:Y:S01]  /*0490*/  MUFU.RCP R28, R10 ;  /* 0x0000000a001c7308 */ /* 0x000e620000001000 */
[----:B------:R-:W-:Y:S01]  /*04a0*/  FSETP.GT.AND P4, PT, R8, 8.50705917302346158658e+37, PT ;  /* 0x7e8000000800780b */ /* 0x000fe20003f84000 */
[----:B------:R-:W-:Y:S01]  /*04b0*/  IMAD.WIDE R20, R9, 0x4, R20 ;  /* 0x0000000409147825 */ /* 0x000fe200078e0214 */
[----:B------:R-:W-:-:S03]  /*04c0*/  LEA R18, P6, R13, UR6, 0x2 ;  /* 0x000000060d127c11 */ /* 0x000fc6000f8c10ff */
[----:B------:R-:W-:Y:S01]  /*04d0*/  FADD R26, R26, 1 ;  /* 0x3f8000001a1a7421 */ /* 0x000fe20000000000 */
[----:B------:R-:W-:Y:S02]  /*04e0*/  ISETP.GE.AND P1, PT, R25, 0x80, PT ;  /* 0x000000801900780c */ /* 0x000fe40003f26270 */
[----:B------:R-:W-:Y:S02]  /*04f0*/  LEA.HI.X R19, R13, UR7, R14, 0x2, P6 ;  /* 0x000000070d137c11 */ /* 0x000fe4000b0f140e */
[----:B------:R-:W-:Y:S02]  /*0500*/  FSEL R17, R0, 1, P0 ;  /* 0x3f80000000117808 */ /* 0x000fe40000000000 */
[----:B------:R-:W-:Y:S01]  /*0510*/  FSETP.GT.AND P5, PT, R26, 8.50705917302346158658e+37, PT ;  /* 0x7e8000001a00780b */ /* 0x000fe20003fa4000 */
[----:B------:R-:W-:Y:S01]  /*0520*/  @P0 FMUL R16, R16, 0.25 ;  /* 0x3e80000010100820 */ /* 0x000fe20000400000 */
[----:B------:R-:W-:Y:S01]  /*0530*/  FSEL R3, R0, 1, P4 ;  /* 0x3f80000000037808 */ /* 0x000fe20002000000 */
[----:B------:R-:W-:Y:S01]  /*0540*/  @P4 FMUL R8, R8, 0.25 ;  /* 0x3e80000008084820 */ /* 0x000fe20000400000 */
[----:B-1----:R-:W-:Y:S01]  /*0550*/  FMUL R28, R28, R11 ;  /* 0x0000000b1c1c7220 */ /* 0x002fe20000400000 */
[----:B------:R-:W1:Y:S01]  /*0560*/  MUFU.RCP R27, R16 ;  /* 0x00000010001b7308 */ /* 0x000e620000001000 */
[----:B------:R-:W-:-:S02]  /*0570*/  CS2R R10, SRZ ;  /* 0x00000000000a7805 */ /* 0x000fc4000001ff00 */
[----:B------:R-:W-:-:S05]  /*0580*/  FSEL R13, R0, 1, P5 ;  /* 0x3f800000000d7808 */ /* 0x000fca0002800000 */
[----:B------:R2:W4:Y:S01]  /*0590*/  MUFU.RCP R12, R8 ;  /* 0x00000008000c7308 */ /* 0x0005220000001000 */
[----:B------:R-:W-:Y:S01]  /*05a0*/  @P5 FMUL R26, R26, 0.25 ;  /* 0x3e8000001a1a5820 */ /* 0x000fe20000400000 */
[----:B-1----:R-:W-:Y:S01]  /*05b0*/  FMUL R27, R27, R17 ;  /* 0x000000111b1b7220 */ /* 0x002fe20000400000 */
[----:B--2---:R-:W-:Y:S02]  /*05c0*/  CS2R R8, SRZ ;  /* 0x0000000000087805 */ /* 0x004fe4000001ff00 */
[----:B------:R-:W-:-:S03]  /*05d0*/  CS2R R16, SRZ ;  /* 0x0000000000107805 */ /* 0x000fc6000001ff00 */
[----:B------:R-:W1:Y:S01]  /*05e0*/  MUFU.RCP R26, R26 ;  /* 0x0000001a001a7308 */ /* 0x000e620000001000 */
[----:B------:R2:W5:Y:S01]  /*05f0*/  @P3 LDG.E.EL.128 R8, desc[UR4][R18.64+-0x200] ;  /* 0xfffe000412083981 */ /* 0x000562000c2e1d00 */
[----:B----4-:R-:W-:Y:S01]  /*0600*/  FMUL R3, R12, R3 ;  /* 0x000000030c037220 */ /* 0x010fe20000400000 */
[----:B--2---:R-:W-:Y:S01]  /*0610*/  CS2R R18, SRZ ;  /* 0x0000000000127805 */ /* 0x004fe2000001ff00 */
[----:B-1----:R-:W-:-:S05]  /*0620*/  FMUL R26, R26, R13 ;  /* 0x0000000d1a1a7220 */ /* 0x002fca0000400000 */
[----:B------:R1:W2:Y:S01]  /*0630*/  @!P1 LDG.E.EL.128 R16, desc[UR4][R20.64] ;  /* 0x0000000414109981 */ /* 0x0002a2000c2e1d00 */
[----:B------:R-:W-:Y:S02]  /*0640*/  CS2R R12, SRZ ;  /* 0x00000000000c7805 */ /* 0x000fe4000001ff00 */
[----:B------:R-:W-:Y:S01]  /*0650*/  CS2R R14, SRZ ;  /* 0x00000000000e7805 */ /* 0x000fe2000001ff00 */
[----:B------:R-:W-:Y:S01]  /*0660*/  IMAD.SHL.U32 R24, R24, 0x40, RZ ;  /* 0x0000004018187824 */ /* 0x000fe200078e00ff */
[----:B------:R-:W-:-:S04]  /*0670*/  ISETP.GT.AND P0, PT, R25, 0x7f, PT ;  /* 0x0000007f1900780c */ /* 0x000fc80003f04270 */
[----:B------:R-:W-:Y:S01]  /*0680*/  IADD3 R29, P4, R25, R24, RZ ;  /* 0x00000018191d7210 */ /* 0x000fe20007f9e0ff */
[----:B------:R3:W4:Y:S01]  /*0690*/  @!P1 LDG.E.EL.128 R12, desc[UR4][R22.64] ;  /* 0x00000004160c9981 */ /* 0x000722000c2e1d00 */
[----:B-1----:R-:W-:-:S04]  /*06a0*/  SHF.R.S32.HI R21, RZ, 0x1f, R25 ;  /* 0x0000001fff157819 */ /* 0x002fc80000011419 */
[----:B------:R-:W-:Y:S02]  /*06b0*/  LEA.HI.X.SX32 R25, R24, R21, 0x1, P4 ;  /* 0x0000001518197211 */ /* 0x000fe400020f0eff */
[----:B------:R-:W-:Y:S02]  /*06c0*/  LEA R24, P4, R29, UR6, 0x2 ;  /* 0x000000061d187c11 */ /* 0x000fe4000f8810ff */
[----:B---3--:R-:W-:Y:S02]  /*06d0*/  SEL R23, R4, RZ, !P2 ;  /* 0x000000ff04177207 */ /* 0x008fe40005000000 */
[----:B------:R-:W-:Y:S02]  /*06e0*/  SEL R22, R5, RZ, !P2 ;  /* 0x000000ff05167207 */ /* 0x000fe40005000000 */
[----:B------:R-:W-:Y:S01]  /*06f0*/  CS2R R20, SRZ ;  /* 0x0000000000147805 */ /* 0x000fe2000001ff00 */
[----:B------:R-:W-:Y:S02]  /*0700*/  FMUL R4, R23, R28 ;  /* 0x0000001c17047220 */ /* 0x000fe40000400000 */
[----:B------:R-:W-:Y:S01]  /*0710*/  FMUL R3, R22, R3 ;  /* 0x0000000316037220 */ /* 0x000fe20000400000 */
[----:B------:R-:W-:-:S02]  /*0720*/  CS2R R22, SRZ ;  /* 0x0000000000167805 */ /* 0x000fc4000001ff00 */
[----:B------:R-:W-:-:S05]  /*0730*/  LEA.HI.X R25, R29, UR7, R25, 0x2, P4 ;  /* 0x000000071d197c11 */ /* 0x000fca000a0f1419 */
[----:B------:R1:W3:Y:S01]  /*0740*/  @P0 LDG.E.EL.128 R20, desc[UR4][R24.64+-0x200] ;  /* 0xfffe000418140981 */ /* 0x0002e2000c2e1d00 */
[----:B--2---:R-:W-:-:S05]  /*0750*/  SEL R16, R16, RZ, !P1 ;  /* 0x000000ff10107207 */ /* 0x004fca0004800000 */
[----:B------:R-:W-:-:S04]  /*0760*/  FADD R16, RZ, -R16 ;  /* 0x80000010ff107221 */ /* 0x000fc80000000000 */
[----:B------:R-:W-:-:S05]  /*0770*/  FMUL R28, R16, 1.4426950216293334961 ;  /* 0x3fb8aa3b101c7820 */ /* 0x000fca0000400000 */
[----:B------:R-:W-:Y:S02]  /*0780*/  FSETP.GEU.AND P4, PT, R28, -126, PT ;  /* 0xc2fc00001c00780b */ /* 0x000fe40003f8e000 */
[----:B------:R-:W-:Y:S02]  /*0790*/  SEL R17, R17, RZ, !P1 ;  /* 0x000000ff11117207 */ /* 0x000fe40004800000 */
[----:B------:R-:W-:-:S03]  /*07a0*/  SEL R19, R19, RZ, !P1 ;  /* 0x000000ff13137207 */ /* 0x000fc60004800000 */
[----:B------:R-:W-:-:S06]  /*07b0*/  FADD R17, RZ, -R17 ;  /* 0x80000011ff117221 */ /* 0x000fcc0000000000 */
[----:B------:R-:W-:-:S04]  /*07c0*/  @!P4 FMUL R28, R28, 0.5 ;  /* 0x3f0000001c1cc820 */ /* 0x000fc80000400000 */
[----:B------:R-:W2:Y:S01]  /*07d0*/  MUFU.EX2 R5, R28 ;  /* 0x0000001c00057308 */ /* 0x000ea20000000800 */
[----:B------:R-:W-:Y:S01]  /*07e0*/  SEL R18, R18, RZ, !P1 ;  /* 0x000000ff12127207 */ /* 0x000fe20004800000 */
[----:B------:R-:W-:Y:S01]  /*07f0*/  FMUL R16, R17, 1.4426950216293334961 ;  /* 0x3fb8aa3b11107820 */ /* 0x000fe20000400000 */
[----:B------:R-:W-:-:S03]  /*0800*/  FADD R19, RZ, -R19 ;  /* 0x80000013ff137221 */ /* 0x000fc60000000000 */
[----:B------:R-:W-:Y:S01]  /*0810*/  FADD R18, RZ, -R18 ;  /* 0x80000012ff127221 */ /* 0x000fe20000000000 */
[----:B------:R-:W-:Y:S01]  /*0820*/  FSETP.GEU.AND P5, PT, R16, -126, PT ;  /* 0xc2fc00001000780b */ /* 0x000fe20003fae000 */
[----:B------:R-:W-:Y:S02]  /*0830*/  FMUL R19, R19, 1.4426950216293334961 ;  /* 0x3fb8aa3b13137820 */ /* 0x000fe40000400000 */
[----:B------:R-:W-:Y:S01]  /*0840*/  FMUL R18, R18, 1.4426950216293334961 ;  /* 0x3fb8aa3b12127820 */ /* 0x000fe20000400000 */
[----:B--2---:R-:W-:Y:S02]  /*0850*/  @!P4 FMUL R5, R5, R5 ;  /* 0x000000050505c220 */ /* 0x004fe40000400000 */
[----:B------:R-:W-:Y:S02]  /*0860*/  FSETP.GEU.AND P4, PT, R19, -126, PT ;  /* 0xc2fc00001300780b */ /* 0x000fe40003f8e000 */
[----:B------:R-:W-:-:S05]  /*0870*/  FSETP.GEU.AND P6, PT, R18, -126, PT ;  /* 0xc2fc00001200780b */ /* 0x000fca0003fce000 */
[----:B------:R-:W-:-:S04]  /*0880*/  @!P5 FMUL R16, R16, 0.5 ;  /* 0x3f0000001010d820 */ /* 0x000fc80000400000 */
[----:B------:R-:W2:Y:S02]  /*0890*/  MUFU.EX2 R17, R16 ;  /* 0x0000001000117308 */ /* 0x000ea40000000800 */
[----:B------:R-:W-:Y:S02]  /*08a0*/  @!P4 FMUL R19, R19, 0.5 ;  /* 0x3f0000001313c820 */ /* 0x000fe40000400000 */
[----:B------:R-:W-:-:S04]  /*08b0*/  @!P6 FMUL R18, R18, 0.5 ;  /* 0x3f0000001212e820 */ /* 0x000fc80000400000 */
[----:B-1----:R-:W1:Y:S01]  /*08c0*/  MUFU.EX2 R25, R19 ;  /* 0x0000001300197308 */ /* 0x002e620000000800 */
[----:B------:R-:W-:-:S07]  /*08d0*/  FADD R5, R5, 1 ;  /* 0x3f80000005057421 */ /* 0x000fce0000000000 */
[----:B------:R-:W3:Y:S01]  /*08e0*/  MUFU.EX2 R28, R18 ;  /* 0x00000012001c7308 */ /* 0x000ee20000000800 */
[----:B--2---:R-:W-:Y:S01]  /*08f0*/  @!P5 FMUL R17, R17, R17 ;  /* 0x000000111111d220 */ /* 0x004fe20000400000 */
[----:B------:R-:W-:-:S03]  /*0900*/  FSETP.GT.AND P5, PT, R5, 8.50705917302346158658e+37, PT ;  /* 0x7e8000000500780b */ /* 0x000fc60003fa4000 */
[----:B------:R-:W-:Y:S01]  /*0910*/  FADD R24, R17, 1 ;  /* 0x3f80000011187421 */ /* 0x000fe20000000000 */
[----:B-1----:R-:W-:-:S04]  /*0920*/  @!P4 FMUL R25, R25, R25 ;  /* 0x000000191919c220 */ /* 0x002fc80000400000 */
[----:B------:R-:W-:Y:S01]  /*0930*/  FADD R25, R25, 1 ;  /* 0x3f80000019197421 */ /* 0x000fe20000000000 */
[----:B0--3--:R-:W-:Y:S01]  /*0940*/  @!P6 FMUL R28, R28, R28 ;  /* 0x0000001c1c1ce220 */ /* 0x009fe20000400000 */
[----:B------:R-:W-:-:S03]  /*0950*/  FSETP.GT.AND P6, PT, R24, 8.50705917302346158658e+37, PT ;  /* 0x7e8000001800780b */ /* 0x000fc60003fc4000 */
[----:B------:R-:W-:Y:S01]  /*0960*/  @P5 FMUL R5, R5, 0.25 ;  /* 0x3e80000005055820 */ /* 0x000fe20000400000 */
[----:B------:R-:W-:Y:S01]  /*0970*/  FADD R28, R28, 1 ;  /* 0x3f8000001c1c7421 */ /* 0x000fe20000000000 */
[----:B------:R-:W-:Y:S02]  /*0980*/  FSEL R29, R0, 1, P5 ;  /* 0x3f800000001d7808 */ /* 0x000fe40002800000 */
[----:B------:R-:W-:Y:S02]  /*0990*/  FSETP.GT.AND P5, PT, R25, 8.50705917302346158658e+37, PT ;  /* 0x7e8000001900780b */ /* 0x000fe40003fa4000 */
[----:B------:R-:W-:Y:S02]  /*09a0*/  FSETP.GT.AND P4, PT, R28, 8.50705917302346158658e+37, PT ;  /* 0x7e8000001c00780b */ /* 0x000fe40003f84000 */
[----:B------:R-:W-:Y:S02]  /*09b0*/  SEL R16, R7, RZ, !P2 ;  /* 0x000000ff07107207 */ /* 0x000fe40005000000 */
[----:B------:R-:W-:Y:S01]  /*09c0*/  @P6 FMUL R24, R24, 0.25 ;  /* 0x3e80000018186820 */ /* 0x000fe20000400000 */
[----:B------:R0:W-:Y:S06]  /*09d0*/  MUFU.RCP R18, R5 ;  /* 0x0000000500127308 */ /* 0x0001ec0000001000 */
[----:B------:R-:W-:-:S02]  /*09e0*/  @P5 FMUL R25, R25, 0.25 ;  /* 0x3e80000019195820 */ /* 0x000fc40000400000 */
[----:B------:R-:W-:Y:S01]  /*09f0*/  @P4 FMUL R28, R28, 0.25 ;  /* 0x3e8000001c1c4820 */ /* 0x000fe20000400000 */
[----:B0-----:R-:W-:Y:S01]  /*0a00*/  FMUL R5, R16, R27 ;  /* 0x0000001b10057220 */ /* 0x001fe20000400000 */
[----:B------:R-:W0:Y:S01]  /*0a10*/  MUFU.RCP R24, R24 ;  /* 0x0000001800187308 */ /* 0x000e220000001000 */
[----:B------:R-:W1:Y:S01]  /*0a20*/  LDC.64 R16, c[0x0][0x220] ;  /* 0x00008800ff107b82 */ /* 0x000e620000000a00 */
[----:B------:R-:W-:-:S06]  /*0a30*/  SEL R19, R6, RZ, !P2 ;  /* 0x000000ff06137207 */ /* 0x000fcc0005000000 */
[----:B------:R2:W3:Y:S01]  /*0a40*/  MUFU.RCP R6, R28 ;  /* 0x0000001c00067308 */ /* 0x0004e20000001000 */
[----:B------:R-:W-:-:S07]  /*0a50*/  FSEL R7, R0, 1, P6 ;  /* 0x3f80000000077808 */ /* 0x000fce0003000000 */
[----:B------:R-:W3:Y:S01]  /*0a60*/  MUFU.RCP R25, R25 ;  /* 0x0000001900197308 */ /* 0x000ee20000001000 */
[C---:B------:R-:W-:Y:S02]  /*0a70*/  FSEL R27, R0.reuse, 1, P4 ;  /* 0x3f800000001b7808 */ /* 0x040fe40002000000 */
[----:B--2---:R-:W-:Y:S01]  /*0a80*/  FSEL R28, R0, 1, P5 ;  /* 0x3f800000001c7808 */ /* 0x004fe20002800000 */
[----:B0-----:R-:W-:Y:S01]  /*0a90*/  FMUL R7, R24, R7 ;  /* 0x0000000718077220 */ /* 0x001fe20000400000 */
[----:B------:R-:W-:Y:S01]  /*0aa0*/  FMUL R18, R18, R29 ;  /* 0x0000001d12127220 */ /* 0x000fe20000400000 */
[----:B-----5:R-:W-:Y:S01]  /*0ab0*/  SEL R24, R11, RZ, P3 ;  /* 0x000000ff0b187207 */ /* 0x020fe20001800000 */
[----:B------:R-:W-:Y:S01]  /*0ac0*/  FMUL R19, R19, R26 ;  /* 0x0000001a13137220 */ /* 0x000fe20000400000 */
[----:B----4-:R-:W-:Y:S01]  /*0ad0*/  SEL R29, R12, RZ, !P1 ;  /* 0x000000ff0c1d7207 */ /* 0x010fe20004800000 */
[----:B---3--:R-:W-:Y:S01]  /*0ae0*/  FMUL R6, R6, R27 ;  /* 0x0000001b06067220 */ /* 0x008fe20000400000 */
[----:B------:R-:W-:-:S02]  /*0af0*/  SEL R0, R13, RZ, !P1 ;  /* 0x000000ff0d007207 */ /* 0x000fc40004800000 */
[----:B------:R-:W-:Y:S02]  /*0b00*/  SEL R11, R14, RZ, !P1 ;  /* 0x000000ff0e0b7207 */ /* 0x000fe40004800000 */
[----:B------:R-:W-:Y:S01]  /*0b10*/  SEL R15, R15, RZ, !P1 ;  /* 0x000000ff0f0f7207 */ /* 0x000fe20004800000 */
[----:B------:R-:W-:Y:S01]  /*0b20*/  FMUL R28, R25, R28 ;  /* 0x0000001c191c7220 */ /* 0x000fe20000400000 */
[----:B------:R-:W-:Y:S02]  /*0b30*/  SEL R27, R8, RZ, P3 ;  /* 0x000000ff081b7207 */ /* 0x000fe40001800000 */
[----:B------:R-:W-:Y:S02]  /*0b40*/  SEL R26, R9, RZ, P3 ;  /* 0x000000ff091a7207 */ /* 0x000fe40001800000 */
[----:B------:R-:W-:Y:S01]  /*0b50*/  SEL R10, R10, RZ, P3 ;  /* 0x000000ff0a0a7207 */ /* 0x000fe20001800000 */
[----:B------:R-:W-:Y:S01]  /*0b60*/  FMUL R12, R29, R18 ;  /* 0x000000121d0c7220 */ /* 0x000fe20000400000 */
[----:B------:R-:W-:Y:S01]  /*0b70*/  FMUL R13, R0, R7 ;  /* 0x00000007000d7220 */ /* 0x000fe20000400000 */
[----:B------:R-:W-:Y:S01]  /*0b80*/  FMUL R14, R11, R6 ;  /* 0x000000060b0e7220 */ /* 0x000fe20000400000 */
[----:B------:R-:W-:Y:S01]  /*0b90*/  FMUL R15, R15, R28 ;  /* 0x0000001c0f0f7220 */ /* 0x000fe20000400000 */
[----:B-1----:R-:W-:Y:S01]  /*0ba0*/  IMAD.WIDE R16, R2, 0x4, R16 ;  /* 0x0000000402107825 */ /* 0x002fe200078e0210 */
[----:B------:R-:W-:-:S02]  /*0bb0*/  SEL R8, R4, R27, !P2 ;  /* 0x0000001b04087207 */ /* 0x000fc40005000000 */
[----:B------:R-:W-:Y:S02]  /*0bc0*/  SEL R9, R3, R26, !P2 ;  /* 0x0000001a03097207 */ /* 0x000fe40005000000 */
[----:B------:R-:W-:Y:S02]  /*0bd0*/  SEL R10, R19, R10, !P2 ;  /* 0x0000000a130a7207 */ /* 0x000fe40005000000 */
[----:B------:R-:W-:Y:S02]  /*0be0*/  SEL R11, R5, R24, !P2 ;  /* 0x00000018050b7207 */ /* 0x000fe40005000000 */
[----:B------:R-:W-:Y:S02]  /*0bf0*/  @P1 SEL R12, R20, RZ, P0 ;  /* 0x000000ff140c1207 */ /* 0x000fe40000000000 */
[----:B------:R-:W-:Y:S02]  /*0c00*/  @P1 SEL R13, R21, RZ, P0 ;  /* 0x000000ff150d1207 */ /* 0x000fe40000000000 */
[----:B------:R-:W-:-:S02]  /*0c10*/  @P1 SEL R14, R22, RZ, P0 ;  /* 0x000000ff160e1207 */ /* 0x000fc40000000000 */
[----:B------:R-:W-:Y:S01]  /*0c20*/  @P1 SEL R15, R23, RZ, P0 ;  /* 0x000000ff170f1207 */ /* 0x000fe20000000000 */
[----:B------:R-:W-:Y:S04]  /*0c30*/  STG.E.128 desc[UR4][R16.64], R8 ;  /* 0x0000000810007986 */ /* 0x000fe8000c101d04 */
[----:B------:R-:W-:Y:S01]  /*0c40*/  STG.E.128 desc[UR4][R16.64+0x800], R12 ;  /* 0x0008000c10007986 */ /* 0x000fe2000c101d04 */
[----:B------:R-:W-:Y:S05]  /*0c50*/  EXIT ;  /* 0x000000000000794d */ /* 0x000fea0003800000 */
.L_x_0:
[----:B------:R-:W-:-:S00]  /*0c60*/  BRA `(.L_x_0) ;  /* 0xfffffffc00fc7947 */ /* 0x000fc0000383ffff */
[----:B------:R-:W-:-:S00]  /*0c70*/  NOP ;  /* 0x0000000000007918 */ /* 0x000fc00000000000 */
        /* <DEDUP_REMOVED lines=8> */
.L_x_1:


//--------------------- .nv.constant0.triton_poi_fused_cat_38 --------------------------
	.section	.nv.constant0.triton_poi_fused_cat_38,"a",@progbits
	.sectionflags	@""
	.align	4
.nv.constant0.triton_poi_fused_cat_38:
	.zero		556
